.version 6.5
.target sm_30
.address_size 64

.visible .entry ld_st_implicit(
	.param .u64 input,
	.param .u64 output
)
{
	.reg .u64 	    in_addr;
    .reg .u64 	    out_addr;
    .reg .b64 	    temp;

	ld.param.u64 	in_addr, [input];
    ld.param.u64 	out_addr, [output];

    ld.global.f32          temp, [in_addr];
    st.global.f32          [out_addr], temp;
	ret;
}

// ===== COMPILED SASS (sm_100) =====

	.target	sm_100

	.elftype	@"ET_EXEC"


//--------------------- .note.nv.tkinfo           --------------------------
	.section	.note.nv.tkinfo,"",@"SHT_NOTE"
	.sectionflags	@"SHF_NOTE_NV_TKINFO"
	.tkinfo
        /*0018*/ 	.word	0x00000002
        /*0030*/ 	.string	""
        /*0030*/ 	.string	"ptxas"
        /*0030*/ 	.string	"Cuda compilation tools, release 13.0, V13.0.88"
        /*0030*/ 	.string	"Build cuda_13.0.r13.0/compiler.36424714_0"
        /*0030*/ 	.string	"-arch sm_100 "



//--------------------- .note.nv.cuinfo           --------------------------
	.section	.note.nv.cuinfo,"",@"SHT_NOTE"
	.sectionflags	@"SHF_NOTE_NV_CUINFO"
        /*0018*/ 	.short	0x0002
        /*001a*/ 	.short	0x001e
        /*001c*/ 	.short	0x0082
	.zero		2


//--------------------- .nv.info                  --------------------------
	.section	.nv.info,"",@"SHT_CUDA_INFO"
	.align	4


	//----- nvinfo : EIATTR_REGCOUNT
	.align		4
        /*0000*/ 	.byte	0x04, 0x2f
        /*0002*/ 	.short	(.L_1 - .L_0)
	.align		4
.L_0:
        /*0004*/ 	.word	index@(ld_st_implicit)
        /*0008*/ 	.word	0x0000000a


	//----- nvinfo : EIATTR_FRAME_SIZE
	.align		4
.L_1:
        /*000c*/ 	.byte	0x04, 0x11
        /*000e*/ 	.short	(.L_3 - .L_2)
	.align		4
.L_2:
        /*0010*/ 	.word	index@(ld_st_implicit)
        /*0014*/ 	.word	0x00000000


	//----- nvinfo : EIATTR_MIN_STACK_SIZE
	.align		4
.L_3:
        /*0018*/ 	.byte	0x04, 0x12
        /*001a*/ 	.short	(.L_5 - .L_4)
	.align		4
.L_4:
        /*001c*/ 	.word	index@(ld_st_implicit)
        /*0020*/ 	.word	0x00000000
.L_5:


//--------------------- .nv.compat                --------------------------
	.section	.nv.compat,"",@"SHT_CUDA_COMPAT_INFO"
	.align	4
        /*0000*/ 	.byte	0x02, 0x09, 0x00, 0x00, 0x02, 0x02, 0x01, 0x00, 0x02, 0x05, 0x05, 0x00, 0x03, 0x07, 0x01, 0x01
        /*0010*/ 	.byte	0x02, 0x03, 0x00, 0x00, 0x02, 0x06, 0x01, 0x00, 0x04, 0x0b, 0x08, 0x00, 0x09, 0x00, 0x00, 0x00
        /*0020*/ 	.byte	0x00, 0x00, 0x00, 0x00


//--------------------- .nv.info.ld_st_implicit   --------------------------
	.section	.nv.info.ld_st_implicit,"",@"SHT_CUDA_INFO"
	.sectionflags	@""
	.align	4


	//----- nvinfo : EIATTR_CUDA_API_VERSION
	.align		4
        /*0000*/ 	.byte	0x04, 0x37
        /*0002*/ 	.short	(.L_7 - .L_6)
.L_6:
        /*0004*/ 	.word	0x00000082


	//----- nvinfo : EIATTR_KPARAM_INFO
	.align		4
.L_7:
        /*0008*/ 	.byte	0x04, 0x17
        /*000a*/ 	.short	(.L_9 - .L_8)
.L_8:
        /*000c*/ 	.word	0x00000000
        /*0010*/ 	.short	0x0001
        /*0012*/ 	.short	0x0008
        /*0014*/ 	.byte	0x00, 0xf0, 0x21, 0x00


	//----- nvinfo : EIATTR_KPARAM_INFO
	.align		4
.L_9:
        /*0018*/ 	.byte	0x04, 0x17
        /*001a*/ 	.short	(.L_11 - .L_10)
.L_10:
        /*001c*/ 	.word	0x00000000
        /*0020*/ 	.short	0x0000
        /*0022*/ 	.short	0x0000
        /*0024*/ 	.byte	0x00, 0xf0, 0x21, 0x00


	//----- nvinfo : EIATTR_SPARSE_MMA_MASK
	.align		4
.L_11:
        /*0028*/ 	.byte	0x03, 0x50
        /*002a*/ 	.short	0x0000


	//----- nvinfo : EIATTR_MAXREG_COUNT
	.align		4
        /*002c*/ 	.byte	0x03, 0x1b
        /*002e*/ 	.short	0x00ff


	//----- nvinfo : EIATTR_MERCURY_ISA_VERSION
	.align		4
        /*0030*/ 	.byte	0x03, 0x5f
        /*0032*/ 	.short	0x0101


	//----- nvinfo : EIATTR_VRC_CTA_INIT_COUNT
	.align		4
        /*0034*/ 	.byte	0x02, 0x4a
	.zero		1
	.zero		1


	//----- nvinfo : EIATTR_EXIT_INSTR_OFFSETS
	.align		4
        /*0038*/ 	.byte	0x04, 0x1c
        /*003a*/ 	.short	(.L_13 - .L_12)


	//   ....[0]....
.L_12:
        /*003c*/ 	.word	0x00000070


	//----- nvinfo : EIATTR_CBANK_PARAM_SIZE
	.align		4
.L_13:
        /*0040*/ 	.byte	0x03, 0x19
        /*0042*/ 	.short	0x0010


	//----- nvinfo : EIATTR_PARAM_CBANK
	.align		4
        /*0044*/ 	.byte	0x04, 0x0a
        /*0046*/ 	.short	(.L_15 - .L_14)
	.align		4
.L_14:
        /*0048*/ 	.word	index@(.nv.constant0.ld_st_implicit)
        /*004c*/ 	.short	0x0380
        /*004e*/ 	.short	0x0010


	//----- nvinfo : EIATTR_SW_WAR
	.align		4
.L_15:
        /*0050*/ 	.byte	0x04, 0x36
        /*0052*/ 	.short	(.L_17 - .L_16)
.L_16:
        /*0054*/ 	.word	0x00000008
.L_17:


//--------------------- .nv.callgraph             --------------------------
	.section	.nv.callgraph,"",@"SHT_CUDA_CALLGRAPH"
	.align	4
	.sectionentsize	8
	.align		4
        /*0000*/ 	.word	0x00000000
	.align		4
        /*0004*/ 	.word	0xffffffff
	.align		4
        /*0008*/ 	.word	0x00000000
	.align		4
        /*000c*/ 	.word	0xfffffffe
	.align		4
        /*0010*/ 	.word	0x00000000
	.align		4
        /*0014*/ 	.word	0xfffffffd
	.align		4
        /*0018*/ 	.word	0x00000000
	.align		4
        /*001c*/ 	.word	0xfffffffc


//--------------------- .text.ld_st_implicit      --------------------------
	.section	.text.ld_st_implicit,"ax",@progbits
	.align	128
        .global         ld_st_implicit
        .type           ld_st_implicit,@function
        .size           ld_st_implicit,(.L_x_1 - ld_st_implicit)
        .other          ld_st_implicit,@"STO_CUDA_ENTRY STV_DEFAULT"
ld_st_implicit:
.text.ld_st_implicit:
[----:B------:R-:W-:Y:S08]  /*0000*/  LDC R1, c[0x0][0x37c] ;  /* 0x0000df00ff017b82 */ /* 0x000ff00000000800 */
[----:B------:R-:W0:Y:S01]  /*0010*/  LDC.64 R2, c[0x0][0x380] ;  /* 0x0000e000ff027b82 */ /* 0x000e220000000a00 */
[----:B------:R-:W0:Y:S02]  /*0020*/  LDCU.64 UR4, c[0x0][0x358] ;  /* 0x00006b00ff0477ac */ /* 0x000e240008000a00 */
[----:B0-----:R-:W2:Y:S05]  /*0030*/  LDG.E R2, desc[UR4][R2.64] ;  /* 0x0000000402027981 */ /* 0x001eaa000c1e1900 */
[----:B------:R-:W0:Y:S01]  /*0040*/  LDC.64 R4, c[0x0][0x388] ;  /* 0x0000e200ff047b82 */ /* 0x000e220000000a00 */
[----:B--2---:R-:W-:-:S05]  /*0050*/  I2FP.F32.U32 R7, R2 ;  /* 0x0000000200077245 */ /* 0x004fca0000201000 */
[----:B0-----:R-:W-:Y:S01]  /*0060*/  STG.E desc[UR4][R4.64], R7 ;  /* 0x0000000704007986 */ /* 0x001fe2000c101904 */
[----:B------:R-:W-:Y:S05]  /*0070*/  EXIT ;  /* 0x000000000000794d */ /* 0x000fea0003800000 */
.L_x_0:
[----:B------:R-:W-:-:S00]  /*0080*/  BRA `(.L_x_0) ;  /* 0xfffffffc00fc7947 */ /* 0x000fc0000383ffff */
[----:B------:R-:W-:-:S00]  /*0090*/  NOP ;  /* 0x0000000000007918 */ /* 0x000fc00000000000 */
        /* <DEDUP_REMOVED lines=14> */
.L_x_1:


//--------------------- .nv.shared.reserved.0     --------------------------
	.section	.nv.shared.reserved.0,"aw",@nobits
	.weak		__nv_reservedSMEM_offset_0_alias
	.size		__nv_reservedSMEM_offset_0_alias, 0, 64
	.other		__nv_reservedSMEM_offset_0_alias,@"STO_CUDA_RESERVED_SHARED STV_DEFAULT"
__nv_reservedSMEM_offset_0_alias:
	.zero		0
	.zero		64


//--------------------- .nv.constant0.ld_st_implicit --------------------------
	.section	.nv.constant0.ld_st_implicit,"a",@progbits
	.sectionflags	@""
	.align	4
.nv.constant0.ld_st_implicit:
	.zero		912


//--------------------- SYMBOLS --------------------------

	.type		.nv.reservedSmem.offset0,@object
	.size		.nv.reservedSmem.offset0,0x4
